	.headerflags	@"EF_CUDA_TEXMODE_UNIFIED EF_CUDA_64BIT_ADDRESS EF_CUDA_SM80 EF_CUDA_VIRTUAL_SM(EF_CUDA_SM80)"
	.elftype	@"ET_EXEC"


//--------------------- .nv.info                  --------------------------
	.section	.nv.info,"",@"SHT_CUDA_INFO"
	.align	4


	//----- nvinfo : EIATTR_REGCOUNT
	.align		4
        /*0000*/ 	.byte	0x04, 0x2f
        /*0002*/ 	.short	(.L_1 - .L_0)
	.align		4
.L_0:
        /*0004*/ 	.word	index@(candidate2)
        /*0008*/ 	.word	0x00000060


	//----- nvinfo : EIATTR_MAX_STACK_SIZE
	.align		4
.L_1:
        /*000c*/ 	.byte	0x04, 0x23
        /*000e*/ 	.short	(.L_3 - .L_2)
	.align		4
.L_2:
        /*0010*/ 	.word	index@(candidate2)
        /*0014*/ 	.word	0x00000000


	//----- nvinfo : EIATTR_MIN_STACK_SIZE
	.align		4
.L_3:
        /*0018*/ 	.byte	0x04, 0x12
        /*001a*/ 	.short	(.L_5 - .L_4)
	.align		4
.L_4:
        /*001c*/ 	.word	index@(candidate2)
        /*0020*/ 	.word	0x00000000


	//----- nvinfo : EIATTR_FRAME_SIZE
	.align		4
.L_5:
        /*0024*/ 	.byte	0x04, 0x11
        /*0026*/ 	.short	(.L_7 - .L_6)
	.align		4
.L_6:
        /*0028*/ 	.word	index@(candidate2)
        /*002c*/ 	.word	0x00000000
.L_7:


//--------------------- .nv.info.candidate2       --------------------------
	.section	.nv.info.candidate2,"",@"SHT_CUDA_INFO"
	.align	4


	//----- nvinfo : EIATTR_CUDA_API_VERSION
	.align		4
        /*0000*/ 	.byte	0x04, 0x37
        /*0002*/ 	.short	(.L_9 - .L_8)
.L_8:
        /*0004*/ 	.word	0x00000075


	//----- nvinfo : EIATTR_SW2861232_WAR
	.align		4
.L_9:
        /*0008*/ 	.byte	0x01, 0x35
	.zero		2


	//----- nvinfo : EIATTR_PARAM_CBANK
	.align		4
        /*000c*/ 	.byte	0x04, 0x0a
        /*000e*/ 	.short	(.L_11 - .L_10)
	.align		4
.L_10:
        /*0010*/ 	.word	index@(.nv.constant0.candidate2)
        /*0014*/ 	.short	0x0160
        /*0016*/ 	.short	0x0018


	//----- nvinfo : EIATTR_CBANK_PARAM_SIZE
	.align		4
.L_11:
        /*0018*/ 	.byte	0x03, 0x19
        /*001a*/ 	.short	0x0018


	//----- nvinfo : EIATTR_KPARAM_INFO
	.align		4
        /*001c*/ 	.byte	0x04, 0x17
        /*001e*/ 	.short	(.L_13 - .L_12)
.L_12:
        /*0020*/ 	.word	0x00000000
        /*0024*/ 	.short	0x0002
        /*0026*/ 	.short	0x0010
        /*0028*/ 	.byte	0x00, 0xf0, 0x21, 0x00


	//----- nvinfo : EIATTR_KPARAM_INFO
	.align		4
.L_13:
        /*002c*/ 	.byte	0x04, 0x17
        /*002e*/ 	.short	(.L_15 - .L_14)
.L_14:
        /*0030*/ 	.word	0x00000000
        /*0034*/ 	.short	0x0001
        /*0036*/ 	.short	0x0008
        /*0038*/ 	.byte	0x00, 0xf0, 0x21, 0x00


	//----- nvinfo : EIATTR_KPARAM_INFO
	.align		4
.L_15:
        /*003c*/ 	.byte	0x04, 0x17
        /*003e*/ 	.short	(.L_17 - .L_16)
.L_16:
        /*0040*/ 	.word	0x00000000
        /*0044*/ 	.short	0x0000
        /*0046*/ 	.short	0x0000
        /*0048*/ 	.byte	0x00, 0xf0, 0x21, 0x00


	//----- nvinfo : EIATTR_MAXREG_COUNT
	.align		4
.L_17:
        /*004c*/ 	.byte	0x03, 0x1b
        /*004e*/ 	.short	0x00ff


	//----- nvinfo : EIATTR_EXIT_INSTR_OFFSETS
	.align		4
        /*0050*/ 	.byte	0x04, 0x1c
        /*0052*/ 	.short	(.L_19 - .L_18)


	//   ....[0]....
.L_18:
        /*0054*/ 	.word	0x00001e20


	//----- nvinfo : EIATTR_MAX_THREADS
	.align		4
.L_19:
        /*0058*/ 	.byte	0x04, 0x05
        /*005a*/ 	.short	(.L_21 - .L_20)
.L_20:
        /*005c*/ 	.word	0x000000e0
        /*0060*/ 	.word	0x00000001
        /*0064*/ 	.word	0x00000001
.L_21:


//--------------------- .nv.rel.action            --------------------------
	.section	.nv.rel.action,"",@"SHT_CUDA_RELOCINFO"
	.align	8
	.sectionentsize	8
        /*0000*/ 	.byte	0x4b, 0x00, 0x00, 0x00, 0x00, 0x00, 0x00, 0x00, 0x00, 0x02, 0x02, 0x08, 0x10, 0x0a, 0x2f, 0x22
        /* <DEDUP_REMOVED lines=13> */


//--------------------- .nv.constant0.candidate2  --------------------------
	.section	.nv.constant0.candidate2,"a",@progbits
	.align	4
.nv.constant0.candidate2:
	.zero		376


//--------------------- .text.candidate2          --------------------------
	.section	.text.candidate2,"ax",@progbits
	.sectionflags	@"SHF_BARRIERS=1"
	.sectioninfo	@"SHI_REGISTERS=96"
	.align	128
        .global         candidate2
        .type           candidate2,@function
        .size           candidate2,(.L_x_6 - candidate2)
        .other          candidate2,@"STO_CUDA_ENTRY STV_DEFAULT"
candidate2:
.text.candidate2:
[----:B------:R-:W-:-:S02]  /*0000*/  MOV R1, c[0x0][0x28] ;  /* 0x00000a0000017a02 */ /* 0x000fc40000000f00 */
[----:B------:R-:W0:Y:S01]  /*0010*/  S2R R63, SR_TID.X ;  /* 0x00000000003f7919 */ /* 0x000e220000002100 */
[----:B------:R-:W-:Y:S01]  /*0020*/  HFMA2.MMA R62, -RZ, RZ, 0, 0 ;  /* 0x00000000ff3e7435 */ /* 0x000fe200000001ff */
[----:B------:R-:W-:Y:S01]  /*0030*/  MOV R74, RZ ;  /* 0x000000ff004a7202 */ /* 0x000fe20000000f00 */
[----:B------:R-:W-:Y:S01]  /*0040*/  HFMA2.MMA R69, -RZ, RZ, 0, 0 ;  /* 0x00000000ff457435 */ /* 0x000fe200000001ff */
[----:B------:R-:W1:Y:S01]  /*0050*/  S2R R75, SR_CTAID.X ;  /* 0x00000000004b7919 */ /* 0x000e620000002500 */
[----:B------:R-:W-:Y:S01]  /*0060*/  MOV R68, 0x180 ;  /* 0x0000018000447802 */ /* 0x000fe20000000f00 */
[----:B------:R-:W-:Y:S01]  /*0070*/  HFMA2.MMA R91, -RZ, RZ, 0, 0 ;  /* 0x00000000ff5b7435 */ /* 0x000fe200000001ff */
[----:B------:R-:W-:Y:S01]  /*0080*/  MOV R55, RZ ;  /* 0x000000ff00377202 */ /* 0x000fe20000000f00 */
[----:B------:R-:W-:Y:S01]  /*0090*/  HFMA2.MMA R47, -RZ, RZ, 0, 0 ;  /* 0x00000000ff2f7435 */ /* 0x000fe200000001ff */
[----:B------:R-:W-:Y:S01]  /*00a0*/  CS2R R42, SRZ ;  /* 0x00000000002a7805 */ /* 0x000fe2000001ff00 */
[----:B------:R-:W-:Y:S01]  /*00b0*/  HFMA2.MMA R81, -RZ, RZ, 0, 0 ;  /* 0x00000000ff517435 */ /* 0x000fe200000001ff */
[----:B------:R-:W-:Y:S01]  /*00c0*/  MOV R86, RZ ;  /* 0x000000ff00567202 */ /* 0x000fe20000000f00 */
[----:B------:R-:W-:Y:S01]  /*00d0*/  ULDC.64 UR4, c[0x0][0x118] ;  /* 0x0000460000047ab9 */ /* 0x000fe20000000a00 */
[----:B------:R-:W-:-:S02]  /*00e0*/  MOV R83, RZ ;  /* 0x000000ff00537202 */ /* 0x000fc40000000f00 */
[C---:B0-----:R-:W-:Y:S01]  /*00f0*/  IADD3 R2, R63.reuse, 0xb60, RZ ;  /* 0x00000b603f027810 */ /* 0x041fe20007ffe0ff */
[C---:B------:R-:W-:Y:S01]  /*0100*/  IMAD.HI R71, R63.reuse, -0x6db6db6d, R62 ;  /* 0x924924933f477827 */ /* 0x040fe200078e023e */
[----:B------:R-:W-:-:S03]  /*0110*/  IADD3 R7, R63, 0x20, RZ ;  /* 0x000000203f077810 */ /* 0x000fc60007ffe0ff */
[----:B-1----:R-:W-:Y:S01]  /*0120*/  IMAD.HI R0, R75, -0x6db6db6d, R74 ;  /* 0x924924934b007827 */ /* 0x002fe200078e024a */
[----:B------:R-:W-:-:S03]  /*0130*/  SHF.R.U32.HI R4, RZ, 0x1f, R71 ;  /* 0x0000001fff047819 */ /* 0x000fc60000011647 */
[----:B------:R-:W-:Y:S01]  /*0140*/  IMAD.HI R8, R2, 0x2aaaaaab, RZ ;  /* 0x2aaaaaab02087827 */ /* 0x000fe200078e02ff */
[----:B------:R-:W-:Y:S02]  /*0150*/  SHF.R.U32.HI R5, RZ, 0x1f, R0 ;  /* 0x0000001fff057819 */ /* 0x000fe40000011600 */
[-C--:B------:R-:W-:Y:S01]  /*0160*/  LEA.HI.SX32 R6, R71, R4.reuse, 0x1b ;  /* 0x0000000447067211 */ /* 0x080fe200078fdaff */
[----:B------:R-:W-:Y:S01]  /*0170*/  IMAD.HI R2, R7, 0x2aaaaaab, RZ ;  /* 0x2aaaaaab07027827 */ /* 0x000fe200078e02ff */
[----:B------:R-:W-:Y:S02]  /*0180*/  LEA.HI.SX32 R5, R0, R5, 0x1e ;  /* 0x0000000500057211 */ /* 0x000fe400078ff2ff */
[----:B------:R-:W-:Y:S01]  /*0190*/  SHF.R.U32.HI R11, RZ, 0x1f, R8 ;  /* 0x0000001fff0b7819 */ /* 0x000fe20000011608 */
[----:B------:R-:W-:Y:S01]  /*01a0*/  IMAD R3, R6, -0x38, R63 ;  /* 0xffffffc806037824 */ /* 0x000fe200078e023f */
[----:B------:R-:W-:Y:S01]  /*01b0*/  SHF.R.U32.HI R9, RZ, 0x1f, R2 ;  /* 0x0000001fff097819 */ /* 0x000fe20000011602 */
[----:B------:R-:W-:Y:S01]  /*01c0*/  IMAD R74, R5, -0x7, R75 ;  /* 0xfffffff9054a7824 */ /* 0x000fe200078e024b */
[----:B------:R-:W-:-:S02]  /*01d0*/  LEA.HI.SX32 R71, R71, R4, 0x1d ;  /* 0x0000000447477211 */ /* 0x000fc400078feaff */
[----:B------:R-:W-:Y:S01]  /*01e0*/  LEA.HI.SX32 R0, R2, R9, 0x1d ;  /* 0x0000000902007211 */ /* 0x000fe200078feaff */
[----:B------:R-:W-:Y:S01]  /*01f0*/  HFMA2.MMA R2, -RZ, RZ, 0, 0 ;  /* 0x00000000ff027435 */ /* 0x000fe200000001ff */
[----:B------:R-:W-:Y:S01]  /*0200*/  LEA.HI.SX32 R8, R8, R11, 0x1d ;  /* 0x0000000b08087211 */ /* 0x000fe200078feaff */
[----:B------:R-:W-:Y:S02]  /*0210*/  IMAD R72, R71, -0xe, R63 ;  /* 0xfffffff247487824 */ /* 0x000fe400078e023f */
[----:B------:R-:W-:Y:S01]  /*0220*/  IMAD R0, R0, -0x30, R7 ;  /* 0xffffffd000007824 */ /* 0x000fe200078e0207 */
[----:B------:R-:W-:Y:S01]  /*0230*/  LEA R9, R5, R8, 0x6 ;  /* 0x0000000805097211 */ /* 0x000fe200078e30ff */
[----:B------:R-:W-:Y:S01]  /*0240*/  IMAD R68, R71, R68, 0xe00 ;  /* 0x00000e0047447424 */ /* 0x000fe200078e0244 */
[----:B------:R-:W-:-:S03]  /*0250*/  LEA R66, R72, 0x380, 0x2 ;  /* 0x0000038048427811 */ /* 0x000fc600078e10ff */
[----:B------:R-:W-:-:S04]  /*0260*/  IMAD.HI R2, R3, -0x6db6db6d, R2 ;  /* 0x9249249303027827 */ /* 0x000fc800078e0202 */
[----:B------:R-:W-:Y:S01]  /*0270*/  IMAD R3, R6, 0xc4, R3 ;  /* 0x000000c406037824 */ /* 0x000fe200078e0203 */
[----:B------:R-:W-:Y:S01]  /*0280*/  SHF.R.U32.HI R7, RZ, 0x1f, R2 ;  /* 0x0000001fff077819 */ /* 0x000fe20000011602 */
[----:B------:R-:W-:Y:S02]  /*0290*/  IMAD R0, R9, 0x300, R0 ;  /* 0x0000030009007824 */ /* 0x000fe400078e0200 */
[----:B------:R-:W-:Y:S01]  /*02a0*/  IMAD R3, R74, 0x1c, R3 ;  /* 0x0000001c4a037824 */ /* 0x000fe200078e0203 */
[----:B------:R-:W-:-:S04]  /*02b0*/  LEA.HI.SX32 R7, R2, R7, 0x1d ;  /* 0x0000000702077211 */ /* 0x000fc800078feaff */
[----:B------:R-:W-:Y:S02]  /*02c0*/  LEA R7, R74, R7, 0x1 ;  /* 0x000000074a077211 */ /* 0x000fe400078e08ff */
[----:B------:R-:W-:Y:S02]  /*02d0*/  IADD3 R70, R3, -0xf, RZ ;  /* 0xfffffff103467810 */ /* 0x000fe40007ffe0ff */
[----:B------:R-:W-:-:S02]  /*02e0*/  IADD3 R73, R7, -0x1, RZ ;  /* 0xffffffff07497810 */ /* 0x000fc40007ffe0ff */
.L_x_4:
[----:B------:R-:W-:Y:S01]  /*02f0*/  IMAD R2, R69, 0x30, R0 ;  /* 0x0000003045027824 */ /* 0x000fe200078e0200 */
[----:B------:R-:W-:-:S04]  /*0300*/  MOV R67, RZ ;  /* 0x000000ff00437202 */ /* 0x000fc80000000f00 */
[----:B------:R-:W-:-:S02]  /*0310*/  LEA R2, R2, R2, 0x1 ;  /* 0x0000000202027211 */ /* 0x000fc400078e08ff */
.L_x_2:
[----:B------:R-:W0:Y:S01]  /*0320*/  S2R R5, SR_CTAID.X ;  /* 0x0000000000057919 */ /* 0x000e220000002500 */
[----:B------:R-:W-:Y:S01]  /*0330*/  HFMA2.MMA R4, -RZ, RZ, 0, 0 ;  /* 0x00000000ff047435 */ /* 0x000fe200000001ff */
[----:B------:R-:W-:Y:S01]  /*0340*/  IADD3 R3, R72, -0x1, R67 ;  /* 0xffffffff48037810 */ /* 0x000fe20007ffe043 */
[C---:B------:R-:W-:Y:S01]  /*0350*/  IMAD.HI R20, R63.reuse, 0x2aaaaaab, RZ ;  /* 0x2aaaaaab3f147827 */ /* 0x040fe200078e02ff */
[----:B------:R-:W-:Y:S01]  /*0360*/  IADD3 R12, R63, 0x20, RZ ;  /* 0x000000203f0c7810 */ /* 0x000fe20007ffe0ff */
[----:B------:R-:W-:Y:S01]  /*0370*/  HFMA2.MMA R16, -RZ, RZ, 0, 0 ;  /* 0x00000000ff107435 */ /* 0x000fe200000001ff */
[----:B------:R-:W-:Y:S06]  /*0380*/  BAR.SYNC 0x0 ;  /* 0x0000000000007b1d */ /* 0x000fec0000000000 */
[----:B------:R-:W-:Y:S01]  /*0390*/  ISETP.GE.U32.AND P0, PT, R3, 0xe, PT ;  /* 0x0000000e0300780c */ /* 0x000fe20003f06070 */
[----:B------:R-:W-:Y:S01]  /*03a0*/  IMAD.HI R7, R12, 0x2aaaaaab, RZ ;  /* 0x2aaaaaab0c077827 */ /* 0x000fe200078e02ff */
[----:B------:R-:W-:-:S02]  /*03b0*/  SHF.R.U32.HI R3, RZ, 0x1f, R20 ;  /* 0x0000001fff037819 */ /* 0x000fc40000011614 */
[C---:B------:R-:W-:Y:S02]  /*03c0*/  IADD3 R6, R63.reuse, 0x380, RZ ;  /* 0x000003803f067810 */ /* 0x040fe40007ffe0ff */
[----:B------:R-:W-:Y:S02]  /*03d0*/  LEA.HI.SX32 R20, R20, R3, 0x1d ;  /* 0x0000000314147211 */ /* 0x000fe400078feaff */
[----:B------:R-:W-:Y:S01]  /*03e0*/  IADD3 R3, R63, 0x620, RZ ;  /* 0x000006203f037810 */ /* 0x000fe20007ffe0ff */
[----:B------:R-:W-:Y:S01]  /*03f0*/  IMAD.HI R15, R6, 0x2aaaaaab, RZ ;  /* 0x2aaaaaab060f7827 */ /* 0x000fe200078e02ff */
[----:B------:R-:W-:Y:S02]  /*0400*/  SHF.R.U32.HI R8, RZ, 0x1f, R7 ;  /* 0x0000001fff087819 */ /* 0x000fe40000011607 */
[----:B------:R-:W-:Y:S01]  /*0410*/  ISETP.LT.U32.AND P0, PT, R73, 0xe, !P0 ;  /* 0x0000000e4900780c */ /* 0x000fe20004701070 */
[----:B0-----:R-:W-:Y:S01]  /*0420*/  IMAD.HI R14, R5, -0x6db6db6d, R4 ;  /* 0x92492493050e7827 */ /* 0x001fe200078e0204 */
[----:B------:R-:W-:-:S02]  /*0430*/  IADD3 R4, R63, 0x8c0, RZ ;  /* 0x000008c03f047810 */ /* 0x000fc40007ffe0ff */
[----:B------:R-:W-:Y:S01]  /*0440*/  LEA.HI.SX32 R17, R7, R8, 0x1d ;  /* 0x0000000807117211 */ /* 0x000fe200078feaff */
[----:B------:R-:W-:Y:S01]  /*0450*/  IMAD.HI R3, R3, 0x2aaaaaab, RZ ;  /* 0x2aaaaaab03037827 */ /* 0x000fe200078e02ff */
[C---:B------:R-:W-:Y:S02]  /*0460*/  IADD3 R7, R63.reuse, 0x9a0, RZ ;  /* 0x000009a03f077810 */ /* 0x040fe40007ffe0ff */
[C---:B------:R-:W-:Y:S01]  /*0470*/  IADD3 R10, R63.reuse, 0x460, RZ ;  /* 0x000004603f0a7810 */ /* 0x040fe20007ffe0ff */
[----:B------:R-:W-:Y:S01]  /*0480*/  IMAD.HI R5, R4, 0x2aaaaaab, RZ ;  /* 0x2aaaaaab04057827 */ /* 0x000fe200078e02ff */
[----:B------:R-:W-:Y:S02]  /*0490*/  IADD3 R4, R63, 0xe0, RZ ;  /* 0x000000e03f047810 */ /* 0x000fe40007ffe0ff */
[----:B------:R-:W-:Y:S01]  /*04a0*/  SHF.R.U32.HI R8, RZ, 0x1f, R3 ;  /* 0x0000001fff087819 */ /* 0x000fe20000011603 */
[----:B------:R-:W-:Y:S01]  /*04b0*/  IMAD.HI R10, R10, 0x2aaaaaab, RZ ;  /* 0x2aaaaaab0a0a7827 */ /* 0x000fe200078e02ff */
[----:B------:R-:W-:-:S02]  /*04c0*/  SHF.R.U32.HI R6, RZ, 0x1f, R5 ;  /* 0x0000001fff067819 */ /* 0x000fc40000011605 */
[----:B------:R-:W-:Y:S01]  /*04d0*/  LEA.HI.SX32 R13, R3, R8, 0x1d ;  /* 0x00000008030d7211 */ /* 0x000fe200078feaff */
[----:B------:R-:W-:Y:S01]  /*04e0*/  IMAD.HI R9, R4, 0x2aaaaaab, RZ ;  /* 0x2aaaaaab04097827 */ /* 0x000fe200078e02ff */
[----:B------:R-:W-:Y:S02]  /*04f0*/  IADD3 R4, R63, 0x10, RZ ;  /* 0x000000103f047810 */ /* 0x000fe40007ffe0ff */
[----:B------:R-:W-:Y:S01]  /*0500*/  LEA.HI.SX32 R5, R5, R6, 0x1d ;  /* 0x0000000605057211 */ /* 0x000fe200078feaff */
[----:B------:R-:W-:Y:S01]  /*0510*/  IMAD R36, R17, -0x30, R12 ;  /* 0xffffffd011247824 */ /* 0x000fe200078e020c */
[----:B------:R-:W-:Y:S01]  /*0520*/  SHF.R.U32.HI R8, RZ, 0x1f, R9 ;  /* 0x0000001fff087819 */ /* 0x000fe20000011609 */
[----:B------:R-:W-:Y:S01]  /*0530*/  IMAD.HI R3, R4, 0x2aaaaaab, RZ ;  /* 0x2aaaaaab04037827 */ /* 0x000fe200078e02ff */
[----:B------:R-:W-:Y:S02]  /*0540*/  SHF.R.U32.HI R6, RZ, 0x1f, R15 ;  /* 0x0000001fff067819 */ /* 0x000fe4000001160f */
[----:B------:R-:W-:Y:S01]  /*0550*/  LEA.HI.SX32 R29, R9, R8, 0x1d ;  /* 0x00000008091d7211 */ /* 0x000fe200078feaff */
[----:B------:R-:W-:Y:S01]  /*0560*/  IMAD.HI R8, R7, 0x2aaaaaab, RZ ;  /* 0x2aaaaaab07087827 */ /* 0x000fe200078e02ff */
[----:B------:R-:W-:-:S02]  /*0570*/  IADD3 R9, R63, 0x700, RZ ;  /* 0x000007003f097810 */ /* 0x000fc40007ffe0ff */
[----:B------:R-:W-:Y:S01]  /*0580*/  LEA.HI.SX32 R15, R15, R6, 0x1d ;  /* 0x000000060f0f7211 */ /* 0x000fe200078feaff */
[----:B------:R-:W-:Y:S01]  /*0590*/  @P0 IMAD R18, R69, 0xc40, R70 ;  /* 0x00000c4045120824 */ /* 0x000fe200078e0246 */
[----:B------:R-:W-:Y:S01]  /*05a0*/  SHF.R.U32.HI R6, RZ, 0x1f, R3 ;  /* 0x0000001fff067819 */ /* 0x000fe20000011603 */
[----:B------:R-:W-:Y:S01]  /*05b0*/  IMAD.HI R9, R9, 0x2aaaaaab, RZ ;  /* 0x2aaaaaab09097827 */ /* 0x000fe200078e02ff */
[----:B------:R-:W-:Y:S02]  /*05c0*/  IADD3 R11, R63, 0x1c0, RZ ;  /* 0x000001c03f0b7810 */ /* 0x000fe40007ffe0ff */
[----:B------:R-:W-:Y:S02]  /*05d0*/  LEA.HI.SX32 R7, R3, R6, 0x1d ;  /* 0x0000000603077211 */ /* 0x000fe400078feaff */
[----:B------:R-:W-:Y:S01]  /*05e0*/  SHF.R.U32.HI R3, RZ, 0x1f, R8 ;  /* 0x0000001fff037819 */ /* 0x000fe20000011608 */
[----:B------:R-:W-:Y:S01]  /*05f0*/  IMAD.HI R11, R11, 0x2aaaaaab, RZ ;  /* 0x2aaaaaab0b0b7827 */ /* 0x000fe200078e02ff */
[----:B------:R-:W-:-:S02]  /*0600*/  SHF.R.U32.HI R6, RZ, 0x1f, R9 ;  /* 0x0000001fff067819 */ /* 0x000fc40000011609 */
[----:B------:R-:W-:Y:S01]  /*0610*/  LEA.HI.SX32 R19, R8, R3, 0x1d ;  /* 0x0000000308137211 */ /* 0x000fe200078feaff */
[----:B------:R-:W-:Y:S01]  /*0620*/  IMAD R17, R7, -0x30, R4 ;  /* 0xffffffd007117824 */ /* 0x000fe200078e0204 */
[----:B------:R-:W-:Y:S01]  /*0630*/  SHF.R.U32.HI R3, RZ, 0x1f, R10 ;  /* 0x0000001fff037819 */ /* 0x000fe2000001160a */
[----:B------:R-:W-:Y:S01]  /*0640*/  HFMA2.MMA R4, -RZ, RZ, 0, 2.384185791015625e-07 ;  /* 0x00000004ff047435 */ /* 0x000fe200000001ff */
[----:B------:R-:W-:Y:S02]  /*0650*/  SHF.R.U32.HI R8, RZ, 0x1f, R11 ;  /* 0x0000001fff087819 */ /* 0x000fe4000001160b */
[----:B------:R-:W-:Y:S01]  /*0660*/  LEA.HI.SX32 R21, R9, R6, 0x1d ;  /* 0x0000000609157211 */ /* 0x000fe200078feaff */
[C---:B------:R-:W-:Y:S01]  /*0670*/  @P0 IMAD R6, R69.reuse, 0xc40, R70 ;  /* 0x00000c4045060824 */ /* 0x040fe200078e0246 */
[----:B------:R-:W-:Y:S02]  /*0680*/  SHF.R.U32.HI R9, RZ, 0x1f, R14 ;  /* 0x0000001fff097819 */ /* 0x000fe4000001160e */
[----:B------:R-:W-:Y:S01]  /*0690*/  LEA.HI.SX32 R25, R10, R3, 0x1d ;  /* 0x000000030a197211 */ /* 0x000fe200078feaff */
[--C-:B------:R-:W-:Y:S01]  /*06a0*/  @P0 IMAD R10, R69, 0xc40, R70.reuse ;  /* 0x00000c40450a0824 */ /* 0x100fe200078e0246 */
[----:B------:R-:W-:Y:S01]  /*06b0*/  LEA.HI.SX32 R27, R11, R8, 0x1d ;  /* 0x000000080b1b7211 */ /* 0x000fe200078feaff */
[----:B------:R-:W-:Y:S01]  /*06c0*/  @P0 IMAD R8, R69, 0xc40, R70 ;  /* 0x00000c4045080824 */ /* 0x000fe200078e0246 */
[----:B------:R-:W-:-:S02]  /*06d0*/  LEA.HI.SX32 R3, R14, R9, 0x1e ;  /* 0x000000090e037211 */ /* 0x000fc400078ff2ff */
[-C--:B------:R-:W-:Y:S02]  /*06e0*/  @P0 IADD3 R11, R18, R67.reuse, RZ ;  /* 0x00000043120b0210 */ /* 0x080fe40007ffe0ff */
[-C--:B------:R-:W-:Y:S01]  /*06f0*/  @P0 IADD3 R9, R10, R67.reuse, RZ ;  /* 0x000000430a090210 */ /* 0x080fe20007ffe0ff */
[----:B------:R-:W-:Y:S01]  /*0700*/  IMAD R24, R3, 0x24000, RZ ;  /* 0x0002400003187824 */ /* 0x000fe200078e02ff */
[----:B------:R-:W-:Y:S01]  /*0710*/  MOV R18, RZ ;  /* 0x000000ff00127202 */ /* 0x000fe20000000f00 */
[----:B------:R-:W-:Y:S01]  /*0720*/  @P0 IMAD.WIDE R10, R11, R4, c[0x0][0x160] ;  /* 0x000058000b0a0625 */ /* 0x000fe200078e0204 */
[-C--:B------:R-:W-:Y:S02]  /*0730*/  @P0 IADD3 R23, R6, R67.reuse, RZ ;  /* 0x0000004306170210 */ /* 0x080fe40007ffe0ff */
[----:B------:R-:W-:Y:S01]  /*0740*/  @P0 IADD3 R7, R8, R67, RZ ;  /* 0x0000004308070210 */ /* 0x000fe20007ffe0ff */
[--C-:B------:R-:W-:Y:S01]  /*0750*/  IMAD R5, R5, 0x900, R24.reuse ;  /* 0x0000090005057824 */ /* 0x100fe200078e0218 */
[----:B------:R0:W2:Y:S01]  /*0760*/  @P0 LDG.E.CONSTANT R18, [R10.64+0x24c0] ;  /* 0x0024c0040a120981 */ /* 0x0000a2000c1e9900 */
[--C-:B------:R-:W-:Y:S01]  /*0770*/  IMAD R13, R13, 0x900, R24.reuse ;  /* 0x000009000d0d7824 */ /* 0x100fe200078e0218 */
[----:B------:R-:W-:Y:S01]  /*0780*/  MOV R12, RZ ;  /* 0x000000ff000c7202 */ /* 0x000fe20000000f00 */
[--C-:B------:R-:W-:Y:S01]  /*0790*/  IMAD R15, R15, 0x900, R24.reuse ;  /* 0x000009000f0f7824 */ /* 0x100fe200078e0218 */
[----:B------:R-:W-:Y:S01]  /*07a0*/  MOV R14, RZ ;  /* 0x000000ff000e7202 */ /* 0x000fe20000000f00 */
[----:B------:R-:W-:-:S02]  /*07b0*/  IMAD R29, R29, 0x900, R24 ;  /* 0x000009001d1d7824 */ /* 0x000fc400078e0218 */
[----:B------:R-:W-:Y:S02]  /*07c0*/  IMAD R26, R36, 0x3, R5 ;  /* 0x00000003241a7824 */ /* 0x000fe400078e0205 */
[----:B------:R-:W-:-:S04]  /*07d0*/  @P0 IMAD.WIDE R22, R23, R4, c[0x0][0x160] ;  /* 0x0000580017160625 */ /* 0x000fc800078e0204 */
[----:B0-----:R-:W-:Y:S01]  /*07e0*/  IMAD R10, R25, 0x900, R24 ;  /* 0x00000900190a7824 */ /* 0x001fe200078e0218 */
[----:B------:R0:W3:Y:S01]  /*07f0*/  @P0 LDG.E.CONSTANT R12, [R22.64] ;  /* 0x00000004160c0981 */ /* 0x0000e2000c1e9900 */
[C---:B------:R-:W-:Y:S02]  /*0800*/  IMAD R30, R36.reuse, 0x3, R13 ;  /* 0x00000003241e7824 */ /* 0x040fe400078e020d */
[C---:B------:R-:W-:Y:S02]  /*0810*/  IMAD R32, R36.reuse, 0x3, R15 ;  /* 0x0000000324207824 */ /* 0x040fe400078e020f */
[----:B------:R-:W-:Y:S02]  /*0820*/  IMAD R36, R36, 0x3, R29 ;  /* 0x0000000324247824 */ /* 0x000fe400078e021d */
[----:B------:R-:W-:-:S04]  /*0830*/  @P0 IMAD.WIDE R6, R7, R4, c[0x0][0x160] ;  /* 0x0000580007060625 */ /* 0x000fc800078e0204 */
[----:B------:R-:W-:Y:S01]  /*0840*/  @P0 IMAD.WIDE R8, R9, R4, c[0x0][0x160] ;  /* 0x0000580009080625 */ /* 0x000fe200078e0204 */
[----:B------:R1:W4:Y:S03]  /*0850*/  @P0 LDG.E.CONSTANT R14, [R6.64+0xc40] ;  /* 0x000c4004060e0981 */ /* 0x000326000c1e9900 */
[----:B------:R-:W-:Y:S01]  /*0860*/  IMAD R34, R27, 0x900, R24 ;  /* 0x000009001b227824 */ /* 0x000fe200078e0218 */
[----:B------:R5:W4:Y:S01]  /*0870*/  @P0 LDG.E.CONSTANT R16, [R8.64+0x1880] ;  /* 0x0018800408100981 */ /* 0x000b22000c1e9900 */
[----:B------:R-:W-:Y:S02]  /*0880*/  IMAD R10, R17, 0x3, R10 ;  /* 0x00000003110a7824 */ /* 0x000fe400078e020a */
[C---:B------:R-:W-:Y:S02]  /*0890*/  IMAD R36, R69.reuse, 0x90, R36 ;  /* 0x0000009045247824 */ /* 0x040fe400078e0224 */
[----:B------:R-:W-:-:S02]  /*08a0*/  IMAD R32, R69, 0x90, R32 ;  /* 0x0000009045207824 */ /* 0x000fc400078e0220 */
[----:B------:R-:W-:Y:S02]  /*08b0*/  IMAD R34, R17, 0x3, R34 ;  /* 0x0000000311227824 */ /* 0x000fe400078e0222 */
[----:B------:R-:W-:Y:S01]  /*08c0*/  IMAD R10, R69, 0x90, R10 ;  /* 0x00000090450a7824 */ /* 0x000fe200078e020a */
[----:B------:R-:W-:Y:S01]  /*08d0*/  ISETP.GT.AND P0, PT, R63, 0x9f, PT ;  /* 0x0000009f3f00780c */ /* 0x000fe20003f04270 */
[--C-:B-1----:R-:W-:Y:S02]  /*08e0*/  IMAD R6, R19, 0x900, R24.reuse ;  /* 0x0000090013067824 */ /* 0x102fe400078e0218 */
[--C-:B-----5:R-:W-:Y:S01]  /*08f0*/  IMAD R8, R21, 0x900, R24.reuse ;  /* 0x0000090015087824 */ /* 0x120fe200078e0218 */
[-C--:B------:R-:W-:Y:S01]  /*0900*/  IADD3 R9, R36, R67.reuse, RZ ;  /* 0x0000004324097210 */ /* 0x080fe20007ffe0ff */
[----:B------:R-:W-:Y:S01]  /*0910*/  IMAD R24, R20, 0x900, R24 ;  /* 0x0000090014187824 */ /* 0x000fe200078e0218 */
[-C--:B------:R-:W-:Y:S01]  /*0920*/  IADD3 R21, R32, R67.reuse, RZ ;  /* 0x0000004320157210 */ /* 0x080fe20007ffe0ff */
[----:B------:R-:W-:Y:S01]  /*0930*/  IMAD R5, R20, -0x30, R63 ;  /* 0xffffffd014057824 */ /* 0x000fe200078e023f */
[----:B------:R-:W-:Y:S01]  /*0940*/  IADD3 R7, R10, R67, RZ ;  /* 0x000000430a077210 */ /* 0x000fe20007ffe0ff */
[----:B------:R-:W-:-:S02]  /*0950*/  IMAD R34, R69, 0x90, R34 ;  /* 0x0000009045227824 */ /* 0x000fc400078e0222 */
[C---:B0-----:R-:W-:Y:S02]  /*0960*/  IMAD R22, R17.reuse, 0x3, R6 ;  /* 0x0000000311167824 */ /* 0x041fe400078e0206 */
[----:B------:R-:W-:Y:S02]  /*0970*/  IMAD R28, R17, 0x3, R8 ;  /* 0x00000003111c7824 */ /* 0x000fe400078e0208 */
[----:B------:R-:W-:Y:S01]  /*0980*/  IMAD R32, R5, 0x3, R24 ;  /* 0x0000000305207824 */ /* 0x000fe200078e0218 */
[----:B------:R-:W-:Y:S01]  /*0990*/  IADD3 R11, R34, R67, RZ ;  /* 0x00000043220b7210 */ /* 0x000fe20007ffe0ff */
[----:B------:R-:W-:-:S04]  /*09a0*/  IMAD.WIDE R8, R9, R4, c[0x0][0x168] ;  /* 0x00005a0009087625 */ /* 0x000fc800078e0204 */
[-C--:B------:R-:W-:Y:S01]  /*09b0*/  IMAD.WIDE R20, R21, R4.reuse, c[0x0][0x168] ;  /* 0x00005a0015147625 */ /* 0x080fe200078e0204 */
[----:B------:R0:W5:Y:S03]  /*09c0*/  LDG.E.CONSTANT R34, [R8.64] ;  /* 0x0000000408227981 */ /* 0x000166000c1e9900 */
[----:B------:R-:W-:Y:S01]  /*09d0*/  IMAD.WIDE R6, R7, R4, c[0x0][0x168] ;  /* 0x00005a0007067625 */ /* 0x000fe200078e0204 */
[----:B------:R1:W5:Y:S03]  /*09e0*/  LDG.E.CONSTANT R38, [R20.64] ;  /* 0x0000000414267981 */ /* 0x000366000c1e9900 */
[C---:B------:R-:W-:Y:S01]  /*09f0*/  IMAD R30, R69.reuse, 0x90, R30 ;  /* 0x00000090451e7824 */ /* 0x040fe200078e021e */
[----:B------:R0:W5:Y:S01]  /*0a00*/  LDG.E.CONSTANT R40, [R6.64] ;  /* 0x0000000406287981 */ /* 0x000162000c1e9900 */
[----:B------:R-:W-:-:S02]  /*0a10*/  IMAD R28, R69, 0x90, R28 ;  /* 0x00000090451c7824 */ /* 0x000fc400078e021c */
[C---:B------:R-:W-:Y:S02]  /*0a20*/  IMAD R26, R69.reuse, 0x90, R26 ;  /* 0x00000090451a7824 */ /* 0x040fe400078e021a */
[C---:B------:R-:W-:Y:S02]  /*0a30*/  IMAD R24, R69.reuse, 0x90, R22 ;  /* 0x0000009045187824 */ /* 0x040fe400078e0216 */
[----:B------:R-:W-:Y:S01]  /*0a40*/  IMAD R32, R69, 0x90, R32 ;  /* 0x0000009045207824 */ /* 0x000fe200078e0220 */
[-C--:B------:R-:W-:Y:S01]  /*0a50*/  IADD3 R23, R30, R67.reuse, RZ ;  /* 0x000000431e177210 */ /* 0x080fe20007ffe0ff */
[----:B------:R-:W-:Y:S01]  /*0a60*/  IMAD.WIDE R10, R11, R4, c[0x0][0x168] ;  /* 0x00005a000b0a7625 */ /* 0x000fe200078e0204 */
[-C--:B------:R-:W-:Y:S02]  /*0a70*/  IADD3 R5, R28, R67.reuse, RZ ;  /* 0x000000431c057210 */ /* 0x080fe40007ffe0ff */
[-C--:B------:R-:W-:Y:S02]  /*0a80*/  IADD3 R25, R26, R67.reuse, RZ ;  /* 0x000000431a197210 */ /* 0x080fe40007ffe0ff */
[-C--:B-1----:R-:W-:Y:S01]  /*0a90*/  IADD3 R21, R24, R67.reuse, RZ ;  /* 0x0000004318157210 */ /* 0x082fe20007ffe0ff */
[----:B------:R1:W5:Y:S01]  /*0aa0*/  LDG.E.CONSTANT R36, [R10.64] ;  /* 0x000000040a247981 */ /* 0x000362000c1e9900 */
[----:B0-----:R-:W-:-:S02]  /*0ab0*/  @!P0 IADD3 R9, R2, R67, RZ ;  /* 0x0000004302098210 */ /* 0x001fc40007ffe0ff */
[----:B------:R-:W-:Y:S01]  /*0ac0*/  IADD3 R7, R32, R67, RZ ;  /* 0x0000004320077210 */ /* 0x000fe20007ffe0ff */
[----:B------:R-:W-:-:S04]  /*0ad0*/  IMAD.WIDE R22, R23, R4, c[0x0][0x168] ;  /* 0x00005a0017167625 */ /* 0x000fc800078e0204 */
[-C--:B------:R-:W-:Y:S01]  /*0ae0*/  IMAD.WIDE R24, R25, R4.reuse, c[0x0][0x168] ;  /* 0x00005a0019187625 */ /* 0x080fe200078e0204 */
[----:B------:R0:W5:Y:S03]  /*0af0*/  LDG.E.CONSTANT R30, [R22.64] ;  /* 0x00000004161e7981 */ /* 0x000166000c1e9900 */
[-C--:B-1----:R-:W-:Y:S02]  /*0b00*/  IMAD.WIDE R10, R5, R4.reuse, c[0x0][0x168] ;  /* 0x00005a00050a7625 */ /* 0x082fe400078e0204 */
[----:B------:R-:W5:Y:S02]  /*0b10*/  LDG.E.CONSTANT R24, [R24.64] ;  /* 0x0000000418187981 */ /* 0x000f64000c1e9900 */
[-C--:B------:R-:W-:Y:S02]  /*0b20*/  IMAD.WIDE R20, R21, R4.reuse, c[0x0][0x168] ;  /* 0x00005a0015147625 */ /* 0x080fe400078e0204 */
[----:B------:R-:W5:Y:S02]  /*0b30*/  LDG.E.CONSTANT R10, [R10.64] ;  /* 0x000000040a0a7981 */ /* 0x000f64000c1e9900 */
[----:B------:R-:W-:-:S02]  /*0b40*/  @!P0 IMAD.WIDE R8, R9, R4, c[0x0][0x168] ;  /* 0x00005a0009088625 */ /* 0x000fc400078e0204 */
[----:B------:R-:W5:Y:S02]  /*0b50*/  LDG.E.CONSTANT R20, [R20.64] ;  /* 0x0000000414147981 */ /* 0x000f64000c1e9900 */
[----:B------:R-:W-:Y:S02]  /*0b60*/  IMAD.WIDE R6, R7, R4, c[0x0][0x168] ;  /* 0x00005a0007067625 */ /* 0x000fe400078e0204 */
[----:B------:R-:W5:Y:S04]  /*0b70*/  @!P0 LDG.E.CONSTANT R8, [R8.64] ;  /* 0x0000000408088981 */ /* 0x000f68000c1e9900 */
[----:B0-----:R-:W5:Y:S04]  /*0b80*/  LDG.E.CONSTANT R22, [R6.64] ;  /* 0x0000000406167981 */ /* 0x001f68000c1e9900 */
[----:B------:R-:W5:Y:S04]  /*0b90*/  LDG.E.CONSTANT R26, [R6.64+0x1f800] ;  /* 0x01f80004061a7981 */ /* 0x000f68000c1e9900 */
[----:B------:R-:W5:Y:S04]  /*0ba0*/  LDG.E.CONSTANT R28, [R6.64+0x3f000] ;  /* 0x03f00004061c7981 */ /* 0x000f68000c1e9900 */
[----:B------:R-:W5:Y:S04]  /*0bb0*/  LDG.E.CONSTANT R32, [R6.64+0x5e800] ;  /* 0x05e8000406207981 */ /* 0x000f68000c1e9900 */
[----:B------:R-:W5:Y:S01]  /*0bc0*/  LDG.E.CONSTANT R44, [R6.64+0x7e000] ;  /* 0x07e00004062c7981 */ /* 0x000f62000c1e9900 */
[----:B------:R-:W-:-:S03]  /*0bd0*/  HFMA2.MMA R65, -RZ, RZ, 0, 0 ;  /* 0x00000000ff417435 */ /* 0x000fc600000001ff */
[----:B--2---:R-:W-:Y:S04]  /*0be0*/  STS [R63.X4+0xa80], R18 ;  /* 0x000a80123f007388 */ /* 0x004fe80000004800 */
[----:B---3--:R-:W-:Y:S04]  /*0bf0*/  STS [R63.X4], R12 ;  /* 0x0000000c3f007388 */ /* 0x008fe80000004800 */
[----:B----4-:R-:W-:Y:S04]  /*0c00*/  STS [R63.X4+0x380], R14 ;  /* 0x0003800e3f007388 */ /* 0x010fe80000004800 */
[----:B------:R-:W-:Y:S04]  /*0c10*/  STS [R63.X4+0x700], R16 ;  /* 0x000700103f007388 */ /* 0x000fe80000004800 */
[----:B-----5:R-:W-:Y:S04]  /*0c20*/  STS [R63.X4+0x1180], R34 ;  /* 0x001180223f007388 */ /* 0x020fe80000004800 */
[----:B------:R-:W-:Y:S04]  /*0c30*/  STS [R63.X4+0x1c00], R38 ;  /* 0x001c00263f007388 */ /* 0x000fe80000004800 */
[----:B------:R-:W-:Y:S04]  /*0c40*/  STS [R63.X4+0x1f80], R40 ;  /* 0x001f80283f007388 */ /* 0x000fe80000004800 */
[----:B------:R-:W-:Y:S04]  /*0c50*/  STS [R63.X4+0x1500], R36 ;  /* 0x001500243f007388 */ /* 0x000fe80000004800 */
[----:B------:R-:W-:Y:S04]  /*0c60*/  STS [R63.X4+0x2680], R30 ;  /* 0x0026801e3f007388 */ /* 0x000fe80000004800 */
[----:B------:R-:W-:Y:S04]  /*0c70*/  STS [R63.X4+0x3100], R24 ;  /* 0x003100183f007388 */ /* 0x000fe80000004800 */
[----:B------:R-:W-:Y:S04]  /*0c80*/  STS [R63.X4+0x2a00], R10 ;  /* 0x002a000a3f007388 */ /* 0x000fe80000004800 */
[----:B------:R-:W-:Y:S04]  /*0c90*/  STS [R63.X4+0x3480], R20 ;  /* 0x003480143f007388 */ /* 0x000fe80000004800 */
[----:B------:R-:W-:Y:S04]  /*0ca0*/  @!P0 STS [R63.X4+0x3b80], R8 ;  /* 0x003b80083f008388 */ /* 0x000fe80000004800 */
[----:B------:R-:W-:Y:S04]  /*0cb0*/  STS [R63.X4+0xe00], R22 ;  /* 0x000e00163f007388 */ /* 0x000fe80000004800 */
[----:B------:R-:W-:Y:S04]  /*0cc0*/  STS [R63.X4+0x1880], R26 ;  /* 0x0018801a3f007388 */ /* 0x000fe80000004800 */
[----:B------:R-:W-:Y:S04]  /*0cd0*/  STS [R63.X4+0x2300], R28 ;  /* 0x0023001c3f007388 */ /* 0x000fe80000004800 */
[----:B------:R-:W-:Y:S04]  /*0ce0*/  STS [R63.X4+0x2d80], R32 ;  /* 0x002d80203f007388 */ /* 0x000fe80000004800 */
[----:B------:R-:W-:Y:S04]  /*0cf0*/  STS [R63.X4+0x3800], R44 ;  /* 0x0038002c3f007388 */ /* 0x000fe80000004800 */
[----:B------:R-:W-:Y:S06]  /*0d00*/  BAR.SYNC 0x0 ;  /* 0x0000000000007b1d */ /* 0x000fec0000000000 */
.L_x_0:
[C---:B------:R-:W-:Y:S02]  /*0d10*/  IMAD R46, R65.reuse, 0x700, R66 ;  /* 0x00000700412e7824 */ /* 0x040fe400078e0242 */
[C---:B------:R-:W-:Y:S01]  /*0d20*/  IMAD R76, R65.reuse, 0x60, R68 ;  /* 0x00000060414c7824 */ /* 0x040fe200078e0244 */
[----:B------:R-:W-:-:S02]  /*0d30*/  IADD3 R65, R65, 0x1, RZ ;  /* 0x0000000141417810 */ /* 0x000fc40007ffe0ff */
[----:B------:R-:W-:Y:S02]  /*0d40*/  LDS R45, [R46+-0x380] ;  /* 0xfffc80002e2d7984 */ /* 0x000fe40000000800 */
[----:B------:R-:W-:Y:S02]  /*0d50*/  ISETP.GE.U32.AND P0, PT, R65, 0x2, PT ;  /* 0x000000024100780c */ /* 0x000fe40003f06070 */
[----:B------:R-:W0:Y:S04]  /*0d60*/  LDS.128 R36, [R76] ;  /* 0x000000004c247984 */ /* 0x000e280000000c00 */
[----:B------:R-:W1:Y:S04]  /*0d70*/  LDS R62, [R46+-0x348] ;  /* 0xfffcb8002e3e7984 */ /* 0x000e680000000800 */
[----:B------:R-:W2:Y:S04]  /*0d80*/  LDS R40, [R46+-0x2a0] ;  /* 0xfffd60002e287984 */ /* 0x000ea80000000800 */
[----:B------:R-:W3:Y:S04]  /*0d90*/  LDS R61, [R46+-0x268] ;  /* 0xfffd98002e3d7984 */ /* 0x000ee80000000800 */
[----:B------:R-:W-:Y:S04]  /*0da0*/  LDS R41, [R46+-0x1c0] ;  /* 0xfffe40002e297984 */ /* 0x000fe80000000800 */
[----:B------:R-:W4:Y:S04]  /*0db0*/  LDS.128 R24, [R76+0x10] ;  /* 0x000010004c187984 */ /* 0x000f280000000c00 */
[----:B------:R-:W5:Y:S04]  /*0dc0*/  LDS R60, [R46+-0x188] ;  /* 0xfffe78002e3c7984 */ /* 0x000f680000000800 */
[----:B------:R-:W-:Y:S04]  /*0dd0*/  LDS R44, [R46+-0xe0] ;  /* 0xffff20002e2c7984 */ /* 0x000fe80000000800 */
[----:B------:R-:W5:Y:S04]  /*0de0*/  LDS.128 R12, [R76+0x20] ;  /* 0x000020004c0c7984 */ /* 0x000f680000000c00 */
[----:B------:R-:W5:Y:S04]  /*0df0*/  LDS R59, [R46+-0xa8] ;  /* 0xffff58002e3b7984 */ /* 0x000f680000000800 */
[----:B------:R-:W-:Y:S01]  /*0e00*/  LDS R49, [R46] ;  /* 0x000000002e317984 */ /* 0x000fe20000000800 */
[----:B0-----:R-:W-:-:S03]  /*0e10*/  FFMA R81, R45, R36, R81 ;  /* 0x000000242d517223 */ /* 0x001fc60000000051 */
[----:B------:R-:W0:Y:S01]  /*0e20*/  LDS.128 R28, [R76+0x30] ;  /* 0x000030004c1c7984 */ /* 0x000e220000000c00 */
[----:B-1----:R-:W-:-:S03]  /*0e30*/  FFMA R36, R36, R62, R83 ;  /* 0x0000003e24247223 */ /* 0x002fc60000000053 */
[----:B------:R-:W1:Y:S01]  /*0e40*/  LDS R58, [R46+0x38] ;  /* 0x000038002e3a7984 */ /* 0x000e620000000800 */
[----:B--2---:R-:W-:-:S03]  /*0e50*/  FFMA R81, R40, R39, R81 ;  /* 0x0000002728517223 */ /* 0x004fc60000000051 */
[----:B------:R-:W2:Y:S01]  /*0e60*/  LDS R48, [R46+0xe0] ;  /* 0x0000e0002e307984 */ /* 0x000ea20000000800 */
[----:B---3--:R-:W-:-:S03]  /*0e70*/  FFMA R39, R61, R39, R36 ;  /* 0x000000273d277223 */ /* 0x008fc60000000024 */
[----:B------:R-:W3:Y:S04]  /*0e80*/  LDS R57, [R46+0x118] ;  /* 0x000118002e397984 */ /* 0x000ee80000000800 */
[----:B------:R-:W-:Y:S01]  /*0e90*/  LDS R53, [R46+0x1c0] ;  /* 0x0001c0002e357984 */ /* 0x000fe20000000800 */
[----:B----4-:R-:W-:-:S03]  /*0ea0*/  FFMA R81, R41, R26, R81 ;  /* 0x0000001a29517223 */ /* 0x010fc60000000051 */
[----:B------:R-:W4:Y:S01]  /*0eb0*/  LDS.128 R32, [R76+0x40] ;  /* 0x000040004c207984 */ /* 0x000f220000000c00 */
[----:B-----5:R-:W-:-:S03]  /*0ec0*/  FFMA R26, R26, R60, R39 ;  /* 0x0000003c1a1a7223 */ /* 0x020fc60000000027 */
[----:B------:R-:W5:Y:S04]  /*0ed0*/  LDS R56, [R46+0x1f8] ;  /* 0x0001f8002e387984 */ /* 0x000f680000000800 */
[----:B------:R-:W-:Y:S01]  /*0ee0*/  LDS R64, [R46+0x2a0] ;  /* 0x0002a0002e407984 */ /* 0x000fe20000000800 */
[----:B------:R-:W-:-:S03]  /*0ef0*/  FFMA R81, R44, R13, R81 ;  /* 0x0000000d2c517223 */ /* 0x000fc60000000051 */
[----:B------:R-:W5:Y:S01]  /*0f00*/  LDS.128 R8, [R76+0x50] ;  /* 0x000050004c087984 */ /* 0x000f620000000c00 */
[----:B------:R-:W-:-:S03]  /*0f10*/  FFMA R13, R13, R59, R26 ;  /* 0x0000003b0d0d7223 */ /* 0x000fc6000000001a */
[----:B------:R-:W5:Y:S04]  /*0f20*/  LDS R7, [R46+0x2d8] ;  /* 0x0002d8002e077984 */ /* 0x000f680000000800 */
[----:B------:R-:W5:Y:S01]  /*0f30*/  LDS R6, [R46+-0x310] ;  /* 0xfffcf0002e067984 */ /* 0x000f620000000800 */
[----:B0-----:R-:W-:-:S03]  /*0f40*/  FFMA R81, R49, R28, R81 ;  /* 0x0000001c31517223 */ /* 0x001fc60000000051 */
[----:B------:R-:W0:Y:S01]  /*0f50*/  LDS R5, [R46+-0x230] ;  /* 0xfffdd0002e057984 */ /* 0x000e220000000800 */
[----:B-1----:R-:W-:-:S03]  /*0f60*/  FFMA R28, R28, R58, R13 ;  /* 0x0000003a1c1c7223 */ /* 0x002fc6000000000d */
[----:B------:R-:W1:Y:S01]  /*0f70*/  LDS R75, [R46+-0x150] ;  /* 0xfffeb0002e4b7984 */ /* 0x000e620000000800 */
[----:B--2---:R-:W-:-:S03]  /*0f80*/  FFMA R81, R48, R31, R81 ;  /* 0x0000001f30517223 */ /* 0x004fc60000000051 */
[----:B------:R-:W2:Y:S01]  /*0f90*/  LDS R77, [R46+-0x70] ;  /* 0xffff90002e4d7984 */ /* 0x000ea20000000800 */
[----:B---3--:R-:W-:-:S03]  /*0fa0*/  FFMA R31, R57, R31, R28 ;  /* 0x0000001f391f7223 */ /* 0x008fc6000000001c */
[----:B------:R-:W3:Y:S04]  /*0fb0*/  LDS R78, [R46+0x70] ;  /* 0x000070002e4e7984 */ /* 0x000ee80000000800 */
[----:B------:R-:W3:Y:S01]  /*0fc0*/  LDS R79, [R46+0x150] ;  /* 0x000150002e4f7984 */ /* 0x000ee20000000800 */
[----:B----4-:R-:W-:-:S03]  /*0fd0*/  FFMA R81, R53, R34, R81 ;  /* 0x0000002235517223 */ /* 0x010fc60000000051 */
[----:B------:R-:W4:Y:S01]  /*0fe0*/  LDS R80, [R46+0x230] ;  /* 0x000230002e507984 */ /* 0x000f220000000800 */
[----:B-----5:R-:W-:-:S03]  /*0ff0*/  FFMA R34, R34, R56, R31 ;  /* 0x0000003822227223 */ /* 0x020fc6000000001f */
[----:B------:R-:W5:Y:S04]  /*1000*/  LDS R82, [R46+0x310] ;  /* 0x000310002e527984 */ /* 0x000f680000000800 */
[----:B------:R-:W5:Y:S01]  /*1010*/  LDS R85, [R46+-0x2d8] ;  /* 0xfffd28002e557984 */ /* 0x000f620000000800 */
[----:B------:R-:W-:Y:S02]  /*1020*/  FFMA R81, R64, R9, R81 ;  /* 0x0000000940517223 */ /* 0x000fe40000000051 */
[----:B------:R-:W-:Y:S01]  /*1030*/  FFMA R34, R9, R7, R34 ;  /* 0x0000000709227223 */ /* 0x000fe20000000022 */
[----:B------:R-:W5:Y:S01]  /*1040*/  LDS R84, [R46+-0x1f8] ;  /* 0xfffe08002e547984 */ /* 0x000f620000000800 */
[-C--:B------:R-:W-:Y:S02]  /*1050*/  FFMA R81, R62, R37.reuse, R81 ;  /* 0x000000253e517223 */ /* 0x080fe40000000051 */
[----:B------:R-:W-:Y:S01]  /*1060*/  FFMA R34, R6, R37, R34 ;  /* 0x0000002506227223 */ /* 0x000fe20000000022 */
[----:B------:R-:W5:Y:S01]  /*1070*/  LDS R87, [R46+-0x118] ;  /* 0xfffee8002e577984 */ /* 0x000f620000000800 */
[----:B------:R-:W-:-:S02]  /*1080*/  FFMA R81, R61, R24, R81 ;  /* 0x000000183d517223 */ /* 0x000fc40000000051 */
[----:B0-----:R-:W-:Y:S01]  /*1090*/  FFMA R34, R5, R24, R34 ;  /* 0x0000001805227223 */ /* 0x001fe20000000022 */
[----:B------:R-:W0:Y:S01]  /*10a0*/  LDS R90, [R46+-0x38] ;  /* 0xffffc8002e5a7984 */ /* 0x000e220000000800 */
[-C--:B------:R-:W-:Y:S02]  /*10b0*/  FFMA R81, R60, R27.reuse, R81 ;  /* 0x0000001b3c517223 */ /* 0x080fe40000000051 */
[----:B-1----:R-:W-:Y:S01]  /*10c0*/  FFMA R34, R75, R27, R34 ;  /* 0x0000001b4b227223 */ /* 0x002fe20000000022 */
[----:B------:R-:W1:Y:S01]  /*10d0*/  LDS R89, [R46+0xa8] ;  /* 0x0000a8002e597984 */ /* 0x000e620000000800 */
[-C--:B------:R-:W-:Y:S02]  /*10e0*/  FFMA R81, R59, R14.reuse, R81 ;  /* 0x0000000e3b517223 */ /* 0x080fe40000000051 */
[----:B--2---:R-:W-:Y:S01]  /*10f0*/  FFMA R34, R77, R14, R34 ;  /* 0x0000000e4d227223 */ /* 0x004fe20000000022 */
[----:B------:R-:W2:Y:S01]  /*1100*/  LDS R88, [R46+0x188] ;  /* 0x000188002e587984 */ /* 0x000ea20000000800 */
[----:B------:R-:W-:-:S02]  /*1110*/  FFMA R81, R58, R29, R81 ;  /* 0x0000001d3a517223 */ /* 0x000fc40000000051 */
[----:B---3--:R-:W-:Y:S01]  /*1120*/  FFMA R34, R78, R29, R34 ;  /* 0x0000001d4e227223 */ /* 0x008fe20000000022 */
[----:B------:R-:W3:Y:S01]  /*1130*/  LDS.128 R16, [R76+0x1800] ;  /* 0x001800004c107984 */ /* 0x000ee20000000c00 */
[-C--:B------:R-:W-:Y:S02]  /*1140*/  FFMA R81, R57, R32.reuse, R81 ;  /* 0x0000002039517223 */ /* 0x080fe40000000051 */
[----:B------:R-:W-:Y:S01]  /*1150*/  FFMA R34, R79, R32, R34 ;  /* 0x000000204f227223 */ /* 0x000fe20000000022 */
[----:B------:R-:W3:Y:S01]  /*1160*/  LDS.128 R20, [R76+0x1810] ;  /* 0x001810004c147984 */ /* 0x000ee20000000c00 */
[-C--:B------:R-:W-:Y:S02]  /*1170*/  FFMA R81, R56, R35.reuse, R81 ;  /* 0x0000002338517223 */ /* 0x080fe40000000051 */
[----:B----4-:R-:W-:Y:S01]  /*1180*/  FFMA R35, R80, R35, R34 ;  /* 0x0000002350237223 */ /* 0x010fe20000000022 */
[----:B------:R-:W4:Y:S01]  /*1190*/  LDS R93, [R46+0x268] ;  /* 0x000268002e5d7984 */ /* 0x000f220000000800 */
[----:B------:R-:W-:-:S02]  /*11a0*/  FFMA R81, R7, R10, R81 ;  /* 0x0000000a07517223 */ /* 0x000fc40000000051 */
[----:B-----5:R-:W-:Y:S01]  /*11b0*/  FFMA R35, R82, R10, R35 ;  /* 0x0000000a52237223 */ /* 0x020fe20000000023 */
[----:B------:R-:W5:Y:S01]  /*11c0*/  LDS R92, [R46+0x348] ;  /* 0x000348002e5c7984 */ /* 0x000f620000000800 */
[-C--:B------:R-:W-:Y:S02]  /*11d0*/  FFMA R10, R6, R38.reuse, R81 ;  /* 0x00000026060a7223 */ /* 0x080fe40000000051 */
[----:B------:R-:W-:Y:S02]  /*11e0*/  FFMA R38, R85, R38, R35 ;  /* 0x0000002655267223 */ /* 0x000fe40000000023 */
[-C--:B------:R-:W-:Y:S02]  /*11f0*/  FFMA R10, R5, R25.reuse, R10 ;  /* 0x00000019050a7223 */ /* 0x080fe4000000000a */
[----:B------:R-:W-:Y:S02]  /*1200*/  FFMA R38, R84, R25, R38 ;  /* 0x0000001954267223 */ /* 0x000fe40000000026 */
[-C--:B------:R-:W-:Y:S01]  /*1210*/  FFMA R10, R75, R12.reuse, R10 ;  /* 0x0000000c4b0a7223 */ /* 0x080fe2000000000a */
[----:B------:R-:W-:Y:S01]  /*1220*/  LDS.128 R24, [R76+0x1830] ;  /* 0x001830004c187984 */ /* 0x000fe20000000c00 */
[----:B------:R-:W-:-:S02]  /*1230*/  FFMA R12, R87, R12, R38 ;  /* 0x0000000c570c7223 */ /* 0x000fc40000000026 */
[-C--:B------:R-:W-:Y:S01]  /*1240*/  FFMA R13, R77, R15.reuse, R10 ;  /* 0x0000000f4d0d7223 */ /* 0x080fe2000000000a */
[----:B------:R-:W5:Y:S01]  /*1250*/  LDS.128 R36, [R76+0x1820] ;  /* 0x001820004c247984 */ /* 0x000f620000000c00 */
[----:B0-----:R-:W-:Y:S02]  /*1260*/  FFMA R12, R90, R15, R12 ;  /* 0x0000000f5a0c7223 */ /* 0x001fe4000000000c */
[-C--:B------:R-:W-:Y:S02]  /*1270*/  FFMA R10, R78, R30.reuse, R13 ;  /* 0x0000001e4e0a7223 */ /* 0x080fe4000000000d */
[----:B-1----:R-:W-:Y:S02]  /*1280*/  FFMA R12, R89, R30, R12 ;  /* 0x0000001e590c7223 */ /* 0x002fe4000000000c */
[-C--:B------:R-:W-:Y:S01]  /*1290*/  FFMA R13, R79, R33.reuse, R10 ;  /* 0x000000214f0d7223 */ /* 0x080fe2000000000a */
[----:B------:R-:W-:Y:S01]  /*12a0*/  LDS.128 R28, [R76+0x1850] ;  /* 0x001850004c1c7984 */ /* 0x000fe20000000c00 */
[----:B--2---:R-:W-:-:S02]  /*12b0*/  FFMA R12, R88, R33, R12 ;  /* 0x00000021580c7223 */ /* 0x004fc4000000000c */
[----:B------:R-:W-:Y:S01]  /*12c0*/  FFMA R13, R80, R8, R13 ;  /* 0x00000008500d7223 */ /* 0x000fe2000000000d */
[----:B------:R-:W0:Y:S01]  /*12d0*/  LDS.128 R32, [R76+0x1840] ;  /* 0x001840004c207984 */ /* 0x000e220000000c00 */
[----:B---3--:R-:W-:Y:S02]  /*12e0*/  FFMA R86, R45, R16, R86 ;  /* 0x000000102d567223 */ /* 0x008fe40000000056 */
[----:B------:R-:W-:Y:S02]  /*12f0*/  FFMA R16, R16, R62, R91 ;  /* 0x0000003e10107223 */ /* 0x000fe4000000005b */
[-C--:B------:R-:W-:Y:S02]  /*1300*/  FFMA R86, R40, R19.reuse, R86 ;  /* 0x0000001328567223 */ /* 0x080fe40000000056 */
[----:B------:R-:W-:Y:S02]  /*1310*/  FFMA R19, R61, R19, R16 ;  /* 0x000000133d137223 */ /* 0x000fe40000000010 */
[----:B------:R-:W-:-:S02]  /*1320*/  FFMA R86, R41, R22, R86 ;  /* 0x0000001629567223 */ /* 0x000fc40000000056 */
[----:B------:R-:W-:Y:S02]  /*1330*/  FFMA R22, R22, R60, R19 ;  /* 0x0000003c16167223 */ /* 0x000fe40000000013 */
[----:B----4-:R-:W-:Y:S02]  /*1340*/  FFMA R12, R93, R8, R12 ;  /* 0x000000085d0c7223 */ /* 0x010fe4000000000c */
[-C--:B------:R-:W-:Y:S02]  /*1350*/  FFMA R81, R82, R11.reuse, R13 ;  /* 0x0000000b52517223 */ /* 0x080fe4000000000d */
[----:B-----5:R-:W-:Y:S02]  /*1360*/  FFMA R83, R92, R11, R12 ;  /* 0x0000000b5c537223 */ /* 0x020fe4000000000c */
[----:B------:R-:W-:Y:S02]  /*1370*/  FFMA R9, R44, R37, R86 ;  /* 0x000000252c097223 */ /* 0x000fe40000000056 */
[----:B------:R-:W-:-:S02]  /*1380*/  FFMA R37, R37, R59, R22 ;  /* 0x0000003b25257223 */ /* 0x000fc40000000016 */
[----:B------:R-:W-:Y:S02]  /*1390*/  FFMA R9, R49, R24, R9 ;  /* 0x0000001831097223 */ /* 0x000fe40000000009 */
[----:B------:R-:W-:Y:S02]  /*13a0*/  FFMA R24, R24, R58, R37 ;  /* 0x0000003a18187223 */ /* 0x000fe40000000025 */
[-C--:B------:R-:W-:Y:S02]  /*13b0*/  FFMA R9, R48, R27.reuse, R9 ;  /* 0x0000001b30097223 */ /* 0x080fe40000000009 */
[----:B------:R-:W-:Y:S02]  /*13c0*/  FFMA R27, R57, R27, R24 ;  /* 0x0000001b391b7223 */ /* 0x000fe40000000018 */
[----:B0-----:R-:W-:Y:S02]  /*13d0*/  FFMA R9, R53, R34, R9 ;  /* 0x0000002235097223 */ /* 0x001fe40000000009 */
[----:B------:R-:W-:-:S02]  /*13e0*/  FFMA R34, R34, R56, R27 ;  /* 0x0000003822227223 */ /* 0x000fc4000000001b */
[----:B------:R-:W-:Y:S02]  /*13f0*/  FFMA R9, R64, R29, R9 ;  /* 0x0000001d40097223 */ /* 0x000fe40000000009 */
[----:B------:R-:W-:Y:S02]  /*1400*/  FFMA R34, R29, R7, R34 ;  /* 0x000000071d227223 */ /* 0x000fe40000000022 */
[-C--:B------:R-:W-:Y:S02]  /*1410*/  FFMA R9, R62, R17.reuse, R9 ;  /* 0x000000113e097223 */ /* 0x080fe40000000009 */
[----:B------:R-:W-:Y:S02]  /*1420*/  FFMA R34, R6, R17, R34 ;  /* 0x0000001106227223 */ /* 0x000fe40000000022 */
[-C--:B------:R-:W-:Y:S02]  /*1430*/  FFMA R9, R61, R20.reuse, R9 ;  /* 0x000000143d097223 */ /* 0x080fe40000000009 */
[----:B------:R-:W-:-:S02]  /*1440*/  FFMA R34, R5, R20, R34 ;  /* 0x0000001405227223 */ /* 0x000fc40000000022 */
[-C--:B------:R-:W-:Y:S02]  /*1450*/  FFMA R9, R60, R23.reuse, R9 ;  /* 0x000000173c097223 */ /* 0x080fe40000000009 */
[----:B------:R-:W-:Y:S02]  /*1460*/  FFMA R34, R75, R23, R34 ;  /* 0x000000174b227223 */ /* 0x000fe40000000022 */
[-C--:B------:R-:W-:Y:S02]  /*1470*/  FFMA R9, R59, R38.reuse, R9 ;  /* 0x000000263b097223 */ /* 0x080fe40000000009 */
[----:B------:R-:W-:Y:S02]  /*1480*/  FFMA R34, R77, R38, R34 ;  /* 0x000000264d227223 */ /* 0x000fe40000000022 */
[-C--:B------:R-:W-:Y:S02]  /*1490*/  FFMA R9, R58, R25.reuse, R9 ;  /* 0x000000193a097223 */ /* 0x080fe40000000009 */
[----:B------:R-:W-:-:S02]  /*14a0*/  FFMA R34, R78, R25, R34 ;  /* 0x000000194e227223 */ /* 0x000fc40000000022 */
[-C--:B------:R-:W-:Y:S02]  /*14b0*/  FFMA R12, R57, R32.reuse, R9 ;  /* 0x00000020390c7223 */ /* 0x080fe40000000009 */
[----:B------:R-:W0:Y:S01]  /*14c0*/  LDS.128 R8, [R76+0xc0] ;  /* 0x0000c0004c087984 */ /* 0x000e220000000c00 */
[----:B------:R-:W-:Y:S02]  /*14d0*/  FFMA R34, R79, R32, R34 ;  /* 0x000000204f227223 */ /* 0x000fe40000000022 */
[-C--:B------:R-:W-:Y:S02]  /*14e0*/  FFMA R16, R56, R35.reuse, R12 ;  /* 0x0000002338107223 */ /* 0x080fe4000000000c */
[----:B------:R-:W1:Y:S01]  /*14f0*/  LDS.128 R12, [R76+0xd0] ;  /* 0x0000d0004c0c7984 */ /* 0x000e620000000c00 */
[----:B------:R-:W-:Y:S02]  /*1500*/  FFMA R35, R80, R35, R34 ;  /* 0x0000002350237223 */ /* 0x000fe40000000022 */
[----:B------:R-:W-:-:S02]  /*1510*/  FFMA R17, R7, R30, R16 ;  /* 0x0000001e07117223 */ /* 0x000fc40000000010 */
[----:B------:R-:W-:Y:S02]  /*1520*/  FFMA R35, R82, R30, R35 ;  /* 0x0000001e52237223 */ /* 0x000fe40000000023 */
[-C--:B------:R-:W-:Y:S02]  /*1530*/  FFMA R16, R6, R18.reuse, R17 ;  /* 0x0000001206107223 */ /* 0x080fe40000000011 */
[----:B------:R-:W-:Y:S02]  /*1540*/  FFMA R18, R85, R18, R35 ;  /* 0x0000001255127223 */ /* 0x000fe40000000023 */
[-C--:B------:R-:W-:Y:S02]  /*1550*/  FFMA R16, R5, R21.reuse, R16 ;  /* 0x0000001505107223 */ /* 0x080fe40000000010 */
[----:B------:R-:W-:Y:S02]  /*1560*/  FFMA R18, R84, R21, R18 ;  /* 0x0000001554127223 */ /* 0x000fe40000000012 */
[-C--:B------:R-:W-:Y:S01]  /*1570*/  FFMA R16, R75, R36.reuse, R16 ;  /* 0x000000244b107223 */ /* 0x080fe20000000010 */
[----:B------:R-:W-:Y:S01]  /*1580*/  LDS.128 R20, [R76+0xf0] ;  /* 0x0000f0004c147984 */ /* 0x000fe20000000c00 */
[----:B------:R-:W-:-:S02]  /*1590*/  FFMA R18, R87, R36, R18 ;  /* 0x0000002457127223 */ /* 0x000fc40000000012 */
[-C--:B0-----:R-:W-:Y:S02]  /*15a0*/  FFMA R42, R45, R8.reuse, R42 ;  /* 0x000000082d2a7223 */ /* 0x081fe4000000002a */
[----:B------:R-:W-:Y:S02]  /*15b0*/  FFMA R8, R62, R8, R47 ;  /* 0x000000083e087223 */ /* 0x000fe4000000002f */
[-C--:B------:R-:W-:Y:S02]  /*15c0*/  FFMA R42, R40, R11.reuse, R42 ;  /* 0x0000000b282a7223 */ /* 0x080fe4000000002a */
[----:B------:R-:W-:Y:S02]  /*15d0*/  FFMA R17, R61, R11, R8 ;  /* 0x0000000b3d117223 */ /* 0x000fe40000000008 */
[----:B------:R-:W-:Y:S02]  /*15e0*/  FFMA R11, R77, R39, R16 ;  /* 0x000000274d0b7223 */ /* 0x000fe40000000010 */
[----:B-1----:R-:W-:-:S02]  /*15f0*/  FFMA R42, R41, R14, R42 ;  /* 0x0000000e292a7223 */ /* 0x002fc4000000002a */
[----:B------:R-:W-:Y:S02]  /*1600*/  FFMA R39, R90, R39, R18 ;  /* 0x000000275a277223 */ /* 0x000fe40000000012 */
[----:B------:R-:W-:Y:S02]  /*1610*/  FFMA R14, R60, R14, R17 ;  /* 0x0000000e3c0e7223 */ /* 0x000fe40000000011 */
[----:B------:R-:W0:Y:S01]  /*1620*/  LDS.128 R16, [R76+0xe0] ;  /* 0x0000e0004c107984 */ /* 0x000e220000000c00 */
[-C--:B------:R-:W-:Y:S02]  /*1630*/  FFMA R8, R78, R26.reuse, R11 ;  /* 0x0000001a4e087223 */ /* 0x080fe4000000000b */
[----:B------:R-:W-:Y:S02]  /*1640*/  FFMA R39, R89, R26, R39 ;  /* 0x0000001a59277223 */ /* 0x000fe40000000027 */
[-C--:B------:R-:W-:Y:S01]  /*1650*/  FFMA R11, R79, R33.reuse, R8 ;  /* 0x000000214f0b7223 */ /* 0x080fe20000000008 */
[----:B------:R-:W1:Y:S01]  /*1660*/  LDS.128 R24, [R76+0x100] ;  /* 0x000100004c187984 */ /* 0x000e620000000c00 */
[----:B------:R-:W-:-:S02]  /*1670*/  FFMA R39, R88, R33, R39 ;  /* 0x0000002158277223 */ /* 0x000fc40000000027 */
[-C--:B------:R-:W-:Y:S01]  /*1680*/  FFMA R11, R80, R28.reuse, R11 ;  /* 0x0000001c500b7223 */ /* 0x080fe2000000000b */
[----:B------:R-:W2:Y:S01]  /*1690*/  LDS.128 R32, [R76+0x18c0] ;  /* 0x0018c0004c207984 */ /* 0x000ea20000000c00 */
[----:B------:R-:W-:Y:S02]  /*16a0*/  FFMA R39, R93, R28, R39 ;  /* 0x0000001c5d277223 */ /* 0x000fe40000000027 */
[-C--:B------:R-:W-:Y:S02]  /*16b0*/  FFMA R86, R82, R31.reuse, R11 ;  /* 0x0000001f52567223 */ /* 0x080fe4000000000b */
[----:B------:R-:W-:Y:S02]  /*16c0*/  FFMA R91, R92, R31, R39 ;  /* 0x0000001f5c5b7223 */ /* 0x000fe40000000027 */
[----:B------:R-:W3:Y:S04]  /*16d0*/  LDS.128 R28, [R76+0x110] ;  /* 0x000110004c1c7984 */ /* 0x000ee80000000c00 */
[----:B------:R-:W4:Y:S01]  /*16e0*/  LDS.128 R36, [R76+0x18d0] ;  /* 0x0018d0004c247984 */ /* 0x000f220000000c00 */
[----:B0-----:R-:W-:-:S02]  /*16f0*/  FFMA R42, R44, R17, R42 ;  /* 0x000000112c2a7223 */ /* 0x001fc4000000002a */
[----:B------:R-:W-:Y:S02]  /*1700*/  FFMA R17, R59, R17, R14 ;  /* 0x000000113b117223 */ /* 0x000fe4000000000e */
[-C--:B------:R-:W-:Y:S02]  /*1710*/  FFMA R42, R49, R20.reuse, R42 ;  /* 0x00000014312a7223 */ /* 0x080fe4000000002a */
[----:B------:R-:W-:Y:S02]  /*1720*/  FFMA R20, R58, R20, R17 ;  /* 0x000000143a147223 */ /* 0x000fe40000000011 */
[-C--:B------:R-:W-:Y:S02]  /*1730*/  FFMA R42, R48, R23.reuse, R42 ;  /* 0x00000017302a7223 */ /* 0x080fe4000000002a */
[----:B------:R-:W-:Y:S02]  /*1740*/  FFMA R23, R57, R23, R20 ;  /* 0x0000001739177223 */ /* 0x000fe40000000014 */
[----:B-1----:R-:W-:-:S02]  /*1750*/  FFMA R42, R53, R26, R42 ;  /* 0x0000001a352a7223 */ /* 0x002fc4000000002a */
[----:B------:R-:W-:Y:S02]  /*1760*/  FFMA R26, R56, R26, R23 ;  /* 0x0000001a381a7223 */ /* 0x000fe40000000017 */
[----:B--2---:R-:W-:Y:S02]  /*1770*/  FFMA R43, R45, R32, R43 ;  /* 0x000000202d2b7223 */ /* 0x004fe4000000002b */
[-C--:B---3--:R-:W-:Y:S02]  /*1780*/  FFMA R42, R64, R29.reuse, R42 ;  /* 0x0000001d402a7223 */ /* 0x088fe4000000002a */
[----:B------:R-:W-:Y:S02]  /*1790*/  FFMA R26, R7, R29, R26 ;  /* 0x0000001d071a7223 */ /* 0x000fe4000000001a */
[----:B------:R-:W-:Y:S02]  /*17a0*/  FFMA R42, R62, R9, R42 ;  /* 0x000000093e2a7223 */ /* 0x000fe4000000002a */
[----:B------:R-:W-:-:S02]  /*17b0*/  FFMA R43, R40, R35, R43 ;  /* 0x00000023282b7223 */ /* 0x000fc4000000002b */
[----:B------:R-:W-:Y:S02]  /*17c0*/  FFMA R42, R61, R12, R42 ;  /* 0x0000000c3d2a7223 */ /* 0x000fe4000000002a */
[----:B------:R-:W-:Y:S02]  /*17d0*/  FFMA R26, R6, R9, R26 ;  /* 0x00000009061a7223 */ /* 0x000fe4000000001a */
[----:B------:R-:W-:Y:S02]  /*17e0*/  FFMA R42, R60, R15, R42 ;  /* 0x0000000f3c2a7223 */ /* 0x000fe4000000002a */
[----:B----4-:R-:W-:Y:S02]  /*17f0*/  FFMA R9, R41, R38, R43 ;  /* 0x0000002629097223 */ /* 0x010fe4000000002b */
[----:B------:R-:W-:Y:S02]  /*1800*/  FFMA R8, R59, R18, R42 ;  /* 0x000000123b087223 */ /* 0x000fe4000000002a */
[----:B------:R-:W0:Y:S01]  /*1810*/  LDS.128 R40, [R76+0x18e0] ;  /* 0x0018e0004c287984 */ /* 0x000e220000000c00 */
[----:B------:R-:W-:-:S02]  /*1820*/  FFMA R32, R62, R32, R55 ;  /* 0x000000203e207223 */ /* 0x000fc40000000037 */
[----:B------:R-:W-:Y:S02]  /*1830*/  FFMA R26, R5, R12, R26 ;  /* 0x0000000c051a7223 */ /* 0x000fe4000000001a */
[----:B------:R-:W-:Y:S02]  /*1840*/  FFMA R35, R61, R35, R32 ;  /* 0x000000233d237223 */ /* 0x000fe40000000020 */
[----:B------:R-:W-:Y:S02]  /*1850*/  FFMA R26, R75, R15, R26 ;  /* 0x0000000f4b1a7223 */ /* 0x000fe4000000001a */
[----:B------:R-:W-:Y:S02]  /*1860*/  FFMA R38, R60, R38, R35 ;  /* 0x000000263c267223 */ /* 0x000fe40000000023 */
[----:B------:R-:W-:Y:S02]  /*1870*/  FFMA R26, R77, R18, R26 ;  /* 0x000000124d1a7223 */ /* 0x000fe4000000001a */
[----:B------:R-:W-:-:S02]  /*1880*/  FFMA R8, R58, R21, R8 ;  /* 0x000000153a087223 */ /* 0x000fc40000000008 */
[----:B------:R-:W-:Y:S02]  /*1890*/  FFMA R21, R78, R21, R26 ;  /* 0x000000154e157223 */ /* 0x000fe4000000001a */
[-C--:B------:R-:W-:Y:S02]  /*18a0*/  FFMA R8, R57, R24.reuse, R8 ;  /* 0x0000001839087223 */ /* 0x080fe40000000008 */
[----:B------:R-:W-:Y:S02]  /*18b0*/  FFMA R21, R79, R24, R21 ;  /* 0x000000184f157223 */ /* 0x000fe40000000015 */
[-C--:B------:R-:W-:Y:S02]  /*18c0*/  FFMA R8, R56, R27.reuse, R8 ;  /* 0x0000001b38087223 */ /* 0x080fe40000000008 */
[----:B------:R-:W-:-:S04]  /*18d0*/  FFMA R27, R80, R27, R21 ;  /* 0x0000001b501b7223 */ /* 0x000fc80000000015 */
[----:B------:R-:W-:-:S04]  /*18e0*/  FFMA R27, R82, R30, R27 ;  /* 0x0000001e521b7223 */ /* 0x000fc8000000001b */
[----:B------:R-:W-:-:S04]  /*18f0*/  FFMA R27, R85, R10, R27 ;  /* 0x0000000a551b7223 */ /* 0x000fc8000000001b */
[----:B------:R-:W-:-:S04]  /*1900*/  FFMA R27, R84, R13, R27 ;  /* 0x0000000d541b7223 */ /* 0x000fc8000000001b */
[----:B------:R-:W-:Y:S02]  /*1910*/  FFMA R27, R87, R16, R27 ;  /* 0x00000010571b7223 */ /* 0x000fe4000000001b */
[-C--:B0-----:R-:W-:Y:S02]  /*1920*/  FFMA R9, R44, R41.reuse, R9 ;  /* 0x000000292c097223 */ /* 0x081fe40000000009 */
[----:B------:R-:W0:Y:S01]  /*1930*/  LDS.128 R44, [R76+0x18f0] ;  /* 0x0018f0004c2c7984 */ /* 0x000e220000000c00 */
[----:B------:R-:W-:Y:S02]  /*1940*/  FFMA R41, R59, R41, R38 ;  /* 0x000000293b297223 */ /* 0x000fe40000000026 */
[----:B------:R-:W-:-:S04]  /*1950*/  FFMA R27, R90, R19, R27 ;  /* 0x000000135a1b7223 */ /* 0x000fc8000000001b */
[----:B------:R-:W-:-:S04]  /*1960*/  FFMA R27, R89, R22, R27 ;  /* 0x00000016591b7223 */ /* 0x000fc8000000001b */
[----:B------:R-:W-:-:S04]  /*1970*/  FFMA R27, R88, R25, R27 ;  /* 0x00000019581b7223 */ /* 0x000fc8000000001b */
[----:B------:R-:W-:Y:S02]  /*1980*/  FFMA R27, R93, R28, R27 ;  /* 0x0000001c5d1b7223 */ /* 0x000fe4000000001b */
[-C--:B0-----:R-:W-:Y:S02]  /*1990*/  FFMA R9, R49, R44.reuse, R9 ;  /* 0x0000002c31097223 */ /* 0x081fe40000000009 */
[----:B------:R-:W-:Y:S02]  /*19a0*/  FFMA R44, R58, R44, R41 ;  /* 0x0000002c3a2c7223 */ /* 0x000fe40000000029 */
[-C--:B------:R-:W-:Y:S02]  /*19b0*/  FFMA R11, R48, R47.reuse, R9 ;  /* 0x0000002f300b7223 */ /* 0x080fe40000000009 */
[----:B------:R-:W0:Y:S01]  /*19c0*/  LDS.128 R48, [R76+0x1900] ;  /* 0x001900004c307984 */ /* 0x000e220000000c00 */
[----:B------:R-:W-:Y:S02]  /*19d0*/  FFMA R47, R57, R47, R44 ;  /* 0x0000002f392f7223 */ /* 0x000fe4000000002c */
[----:B------:R-:W-:-:S04]  /*19e0*/  FFMA R9, R7, R30, R8 ;  /* 0x0000001e07097223 */ /* 0x000fc80000000008 */
[----:B------:R-:W-:-:S04]  /*19f0*/  FFMA R8, R6, R10, R9 ;  /* 0x0000000a06087223 */ /* 0x000fc80000000009 */
[----:B------:R-:W-:-:S04]  /*1a00*/  FFMA R8, R5, R13, R8 ;  /* 0x0000000d05087223 */ /* 0x000fc80000000008 */
[----:B------:R-:W-:Y:S02]  /*1a10*/  FFMA R8, R75, R16, R8 ;  /* 0x000000104b087223 */ /* 0x000fe40000000008 */
[-C--:B0-----:R-:W-:Y:S02]  /*1a20*/  FFMA R11, R53, R50.reuse, R11 ;  /* 0x00000032350b7223 */ /* 0x081fe4000000000b */
[----:B------:R-:W0:Y:S01]  /*1a30*/  LDS.128 R52, [R76+0x1910] ;  /* 0x001910004c347984 */ /* 0x000e220000000c00 */
[----:B------:R-:W-:Y:S02]  /*1a40*/  FFMA R50, R56, R50, R47 ;  /* 0x0000003238327223 */ /* 0x000fe4000000002f */
[----:B------:R-:W-:Y:S02]  /*1a50*/  FFMA R47, R92, R31, R27 ;  /* 0x0000001f5c2f7223 */ /* 0x000fe4000000001b */
[-C--:B0-----:R-:W-:Y:S02]  /*1a60*/  FFMA R11, R64, R53.reuse, R11 ;  /* 0x00000035400b7223 */ /* 0x081fe4000000000b */
        /* <DEDUP_REMOVED lines=23> */
[C---:B------:R-:W-:Y:S02]  /*1be0*/  FFMA R5, R77.reuse, R19, R8 ;  /* 0x000000134d057223 */ /* 0x040fe40000000008 */
[----:B------:R-:W-:-:S02]  /*1bf0*/  FFMA R77, R77, R43, R6 ;  /* 0x0000002b4d4d7223 */ /* 0x000fc40000000006 */
[----:B------:R-:W-:Y:S02]  /*1c00*/  FFMA R34, R90, R43, R34 ;  /* 0x0000002b5a227223 */ /* 0x000fe40000000022 */
[C---:B------:R-:W-:Y:S02]  /*1c10*/  FFMA R6, R78.reuse, R22, R5 ;  /* 0x000000164e067223 */ /* 0x040fe40000000005 */
[-C--:B------:R-:W-:Y:S02]  /*1c20*/  FFMA R78, R78, R46.reuse, R77 ;  /* 0x0000002e4e4e7223 */ /* 0x080fe4000000004d */
[----:B------:R-:W-:Y:S02]  /*1c30*/  FFMA R34, R89, R46, R34 ;  /* 0x0000002e59227223 */ /* 0x000fe40000000022 */
[C---:B------:R-:W-:Y:S02]  /*1c40*/  FFMA R5, R79.reuse, R25, R6 ;  /* 0x000000194f057223 */ /* 0x040fe40000000006 */
[----:B------:R-:W-:-:S02]  /*1c50*/  FFMA R79, R79, R49, R78 ;  /* 0x000000314f4f7223 */ /* 0x000fc4000000004e */
[----:B------:R-:W-:Y:S02]  /*1c60*/  FFMA R34, R88, R49, R34 ;  /* 0x0000003158227223 */ /* 0x000fe40000000022 */
[C---:B------:R-:W-:Y:S02]  /*1c70*/  FFMA R79, R80.reuse, R52, R79 ;  /* 0x00000034504f7223 */ /* 0x040fe4000000004f */
[----:B------:R-:W-:Y:S02]  /*1c80*/  FFMA R5, R80, R28, R5 ;  /* 0x0000001c50057223 */ /* 0x000fe40000000005 */
[----:B------:R-:W-:Y:S02]  /*1c90*/  FFMA R34, R93, R52, R34 ;  /* 0x000000345d227223 */ /* 0x000fe40000000022 */
[C---:B------:R-:W-:Y:S02]  /*1ca0*/  FFMA R43, R82.reuse, R55, R79 ;  /* 0x00000037522b7223 */ /* 0x040fe4000000004f */
[----:B------:R-:W-:-:S02]  /*1cb0*/  FFMA R42, R82, R31, R5 ;  /* 0x0000001f522a7223 */ /* 0x000fc40000000005 */
[----:B------:R-:W-:Y:S01]  /*1cc0*/  FFMA R55, R92, R55, R34 ;  /* 0x000000375c377223 */ /* 0x000fe20000000022 */
[----:B------:R-:W-:Y:S05]  /*1cd0*/  @!P0 BRA `(.L_x_0) ;  /* 0xfffff03000008947 */ /* 0x000fea000383ffff */
[----:B------:R-:W-:-:S04]  /*1ce0*/  IADD3 R67, R67, 0x1, RZ ;  /* 0x0000000143437810 */ /* 0x000fc80007ffe0ff */
[----:B------:R-:W-:-:S13]  /*1cf0*/  ISETP.GE.U32.AND P0, PT, R67, 0x3, PT ;  /* 0x000000034300780c */ /* 0x000fda0003f06070 */
[----:B------:R-:W-:Y:S01]  /*1d00*/  @P0 CALL.REL.NOINC `(.L_x_1) ;  /* 0x0000001000000944 */ /* 0x000fe20003c00000 */
[----:B------:R-:W-:Y:S05]  /*1d10*/  BRA `(.L_x_2) ;  /* 0xffffe60000007947 */ /* 0x000fea000383ffff */
.L_x_1:
[----:B------:R-:W-:-:S04]  /*1d20*/  IADD3 R69, R69, 0x1, RZ ;  /* 0x0000000145457810 */ /* 0x000fc80007ffe0ff */
[----:B------:R-:W-:-:S13]  /*1d30*/  ISETP.GE.U32.AND P0, PT, R69, 0x10, PT ;  /* 0x000000104500780c */ /* 0x000fda0003f06070 */
[----:B------:R-:W-:Y:S01]  /*1d40*/  @P0 CALL.REL.NOINC `(.L_x_3) ;  /* 0x0000001000000944 */ /* 0x000fe20003c00000 */
[----:B------:R-:W-:Y:S05]  /*1d50*/  BRA `(.L_x_4) ;  /* 0xffffe59000007947 */ /* 0x000fea000383ffff */
.L_x_3:
[----:B------:R-:W-:-:S04]  /*1d60*/  IMAD R72, R71, 0x188, R72 ;  /* 0x0000018847487824 */ /* 0x000fc800078e0248 */
[----:B------:R-:W-:-:S04]  /*1d70*/  IMAD R3, R3, 0x3100, R72 ;  /* 0x0000310003037824 */ /* 0x000fc800078e0248 */
[----:B------:R-:W-:-:S04]  /*1d80*/  IMAD R3, R74, 0x1c, R3 ;  /* 0x0000001c4a037824 */ /* 0x000fc800078e0203 */
[----:B------:R-:W-:-:S05]  /*1d90*/  IMAD.WIDE R4, R3, R4, c[0x0][0x170] ;  /* 0x00005c0003047625 */ /* 0x000fca00078e0204 */
[----:B------:R-:W-:Y:S04]  /*1da0*/  STG.E [R4.64], R81 ;  /* 0x0000005104007986 */ /* 0x000fe8000c101904 */
[----:B------:R-:W-:Y:S04]  /*1db0*/  STG.E [R4.64+0x6200], R86 ;  /* 0x0062005604007986 */ /* 0x000fe8000c101904 */
[----:B------:R-:W-:Y:S04]  /*1dc0*/  STG.E [R4.64+0x38], R83 ;  /* 0x0000385304007986 */ /* 0x000fe8000c101904 */
[----:B------:R-:W-:Y:S04]  /*1dd0*/  STG.E [R4.64+0x6238], R91 ;  /* 0x0062385b04007986 */ /* 0x000fe8000c101904 */
[----:B------:R-:W-:Y:S04]  /*1de0*/  STG.E [R4.64+0x310], R42 ;  /* 0x0003102a04007986 */ /* 0x000fe8000c101904 */
[----:B------:R-:W-:Y:S04]  /*1df0*/  STG.E [R4.64+0x6510], R43 ;  /* 0x0065102b04007986 */ /* 0x000fe8000c101904 */
[----:B------:R-:W-:Y:S04]  /*1e00*/  STG.E [R4.64+0x348], R47 ;  /* 0x0003482f04007986 */ /* 0x000fe8000c101904 */
[----:B------:R-:W-:Y:S01]  /*1e10*/  STG.E [R4.64+0x6548], R55 ;  /* 0x0065483704007986 */ /* 0x000fe2000c101904 */
[----:B------:R-:W-:Y:S05]  /*1e20*/  EXIT ;  /* 0x000000000000794d */ /* 0x000fea0003800000 */
.L_x_5:
[----:B------:R-:W-:-:S00]  /*1e30*/  BRA `(.L_x_5) ;  /* 0xfffffff000007947 */ /* 0x000fc0000383ffff */
[----:B------:R-:W-:-:S00]  /*1e40*/  NOP ;  /* 0x0000000000007918 */ /* 0x000fc00000000000 */
        /* <DEDUP_REMOVED lines=11> */
.L_x_6:


//--------------------- .nv.shared.candidate2     --------------------------
	.section	.nv.shared.candidate2,"aw",@nobits
	.align	4
.nv.shared.candidate2:
	.zero		15872
